//
// Generated by NVIDIA NVVM Compiler
//
// Compiler Build ID: CL-36424714
// Cuda compilation tools, release 13.0, V13.0.88
// Based on NVVM 20.0.0
//

.version 9.0
.target sm_100
.address_size 64

	// .globl	_Z17convolutionSharedPKdS0_Pdmm
.extern .shared .align 16 .b8 tile[];

.visible .entry _Z17convolutionSharedPKdS0_Pdmm(
	.param .u64 .ptr .align 1 _Z17convolutionSharedPKdS0_Pdmm_param_0,
	.param .u64 .ptr .align 1 _Z17convolutionSharedPKdS0_Pdmm_param_1,
	.param .u64 .ptr .align 1 _Z17convolutionSharedPKdS0_Pdmm_param_2,
	.param .u64 _Z17convolutionSharedPKdS0_Pdmm_param_3,
	.param .u64 _Z17convolutionSharedPKdS0_Pdmm_param_4
)
{
	.reg .pred 	%p<33>;
	.reg .b32 	%r<89>;
	.reg .b64 	%rd<44>;
	.reg .b64 	%fd<101>;

	ld.param.u64 	%rd20, [_Z17convolutionSharedPKdS0_Pdmm_param_0];
	ld.param.u64 	%rd21, [_Z17convolutionSharedPKdS0_Pdmm_param_1];
	ld.param.u64 	%rd18, [_Z17convolutionSharedPKdS0_Pdmm_param_3];
	ld.param.u64 	%rd22, [_Z17convolutionSharedPKdS0_Pdmm_param_4];
	cvta.to.global.u64 	%rd1, %rd20;
	cvta.to.global.u64 	%rd2, %rd21;
	mov.u32 	%r1, %tid.x;
	mov.u32 	%r40, %tid.y;
	mov.u32 	%r41, %ctaid.x;
	mov.u32 	%r3, %ntid.x;
	mad.lo.s32 	%r4, %r41, %r3, %r1;
	mov.u32 	%r42, %ctaid.y;
	mov.u32 	%r44, %ntid.y;
	mad.lo.s32 	%r45, %r42, %r44, %r40;
	add.s32 	%r6, %r3, 2;
	cvt.s64.s32 	%rd3, %r4;
	setp.gt.u64 	%p3, %rd18, %rd3;
	cvt.u64.u32 	%rd4, %r45;
	setp.gt.u64 	%p4, %rd22, %rd4;
	and.pred  	%p1, %p3, %p4;
	add.s32 	%r7, %r4, -1;
	add.s32 	%r8, %r45, -1;
	add.s64 	%rd5, %rd18, 2;
	add.s64 	%rd6, %rd22, 2;
	setp.lt.u32 	%p5, %r1, %r3;
	setp.lt.u32 	%p6, %r40, %r44;
	and.pred  	%p2, %p5, %p6;
	mad.lo.s32 	%r46, %r40, %r6, %r1;
	shl.b32 	%r47, %r46, 3;
	mov.u32 	%r48, tile;
	add.s32 	%r9, %r48, %r47;
	shl.b32 	%r10, %r6, 3;
	add.s32 	%r11, %r9, %r10;
	add.s32 	%r12, %r11, %r10;
	shl.b32 	%r49, %r1, 3;
	add.s32 	%r13, %r48, %r49;
	shl.b32 	%r14, %r3, 3;
	mov.b32 	%r79, 0;
	not.pred 	%p7, %p1;
	not.pred 	%p15, %p2;
$L__BB0_1:
	@%p7 bra 	$L__BB0_27;
	mov.b32 	%r80, 0;
$L__BB0_3:
	neg.s32 	%r84, %r3;
	add.s32 	%r51, %r8, %r80;
	cvt.s64.s32 	%rd7, %r51;
	add.s32 	%r52, %r80, %r40;
	mul.lo.s64 	%rd23, %rd5, %rd7;
	shl.b64 	%rd24, %rd23, 3;
	add.s64 	%rd8, %rd1, %rd24;
	mad.lo.s32 	%r81, %r10, %r52, %r13;
	mov.u32 	%r82, %r7;
	mov.u32 	%r83, %r4;
$L__BB0_4:
	cvt.u32.u64 	%r53, %rd7;
	setp.le.u64 	%p8, %rd6, %rd7;
	cvt.s64.s32 	%rd25, %r82;
	mul.wide.s32 	%rd26, %r82, 8;
	add.s64 	%rd9, %rd8, %rd26;
	add.s32 	%r54, %r83, -1;
	setp.le.u64 	%p9, %rd5, %rd25;
	or.b32  	%r55, %r54, %r53;
	setp.lt.s32 	%p10, %r55, 0;
	or.pred  	%p11, %p9, %p8;
	or.pred  	%p12, %p11, %p10;
	mov.f64 	%fd95, 0d0000000000000000;
	@%p12 bra 	$L__BB0_6;
	ld.global.f64 	%fd95, [%rd9];
$L__BB0_6:
	st.shared.f64 	[%r81], %fd95;
	add.s32 	%r84, %r84, %r3;
	add.s32 	%r83, %r83, %r3;
	add.s32 	%r82, %r82, %r3;
	add.s32 	%r81, %r81, %r14;
	setp.lt.u32 	%p13, %r84, 2;
	@%p13 bra 	$L__BB0_4;
	add.s32 	%r27, %r80, %r44;
	setp.lt.u32 	%p14, %r80, 2;
	mov.u32 	%r80, %r27;
	@%p14 bra 	$L__BB0_3;
	bar.sync 	0;
	mul.lo.s32 	%r56, %r79, 27;
	mul.wide.u32 	%rd27, %r56, 8;
	add.s64 	%rd10, %rd2, %rd27;
	mov.f64 	%fd98, 0d0000000000000000;
	@%p15 bra 	$L__BB0_10;
	ld.global.f64 	%fd15, [%rd10+64];
	ld.shared.f64 	%fd16, [%r9];
	fma.rn.f64 	%fd17, %fd15, %fd16, 0d0000000000000000;
	ld.global.f64 	%fd18, [%rd10+56];
	ld.shared.f64 	%fd19, [%r9+8];
	fma.rn.f64 	%fd20, %fd18, %fd19, %fd17;
	ld.global.f64 	%fd21, [%rd10+48];
	ld.shared.f64 	%fd22, [%r9+16];
	fma.rn.f64 	%fd23, %fd21, %fd22, %fd20;
	ld.global.f64 	%fd24, [%rd10+40];
	ld.shared.f64 	%fd25, [%r11];
	fma.rn.f64 	%fd26, %fd24, %fd25, %fd23;
	ld.global.f64 	%fd27, [%rd10+32];
	ld.shared.f64 	%fd28, [%r11+8];
	fma.rn.f64 	%fd29, %fd27, %fd28, %fd26;
	ld.global.f64 	%fd30, [%rd10+24];
	ld.shared.f64 	%fd31, [%r11+16];
	fma.rn.f64 	%fd32, %fd30, %fd31, %fd29;
	ld.global.f64 	%fd33, [%rd10+16];
	ld.shared.f64 	%fd34, [%r12];
	fma.rn.f64 	%fd35, %fd33, %fd34, %fd32;
	ld.global.f64 	%fd36, [%rd10+8];
	ld.shared.f64 	%fd37, [%r12+8];
	fma.rn.f64 	%fd38, %fd36, %fd37, %fd35;
	ld.global.f64 	%fd39, [%rd10];
	ld.shared.f64 	%fd40, [%r12+16];
	fma.rn.f64 	%fd98, %fd39, %fd40, %fd38;
$L__BB0_10:
	bar.sync 	0;
	mov.b32 	%r85, 0;
$L__BB0_11:
	add.s32 	%r59, %r8, %r85;
	cvt.s64.s32 	%rd11, %r59;
	add.s64 	%rd28, %rd6, %rd11;
	mul.lo.s64 	%rd12, %rd28, %rd5;
	add.s32 	%r60, %r85, %r40;
	mad.lo.s32 	%r29, %r60, %r6, %r1;
	mov.b32 	%r86, 0;
$L__BB0_12:
	cvt.u32.u64 	%r61, %rd11;
	setp.le.u64 	%p16, %rd6, %rd11;
	add.s32 	%r62, %r7, %r86;
	cvt.s64.s32 	%rd13, %r62;
	setp.le.u64 	%p17, %rd5, %rd13;
	or.b32  	%r63, %r62, %r61;
	setp.lt.s32 	%p18, %r63, 0;
	or.pred  	%p19, %p17, %p16;
	or.pred  	%p20, %p19, %p18;
	mov.f64 	%fd97, 0d0000000000000000;
	@%p20 bra 	$L__BB0_14;
	add.s64 	%rd29, %rd12, %rd13;
	shl.b64 	%rd30, %rd29, 3;
	add.s64 	%rd31, %rd1, %rd30;
	ld.global.f64 	%fd97, [%rd31];
$L__BB0_14:
	add.s32 	%r64, %r29, %r86;
	shl.b32 	%r65, %r64, 3;
	mov.u32 	%r66, tile;
	add.s32 	%r67, %r66, %r65;
	st.shared.f64 	[%r67], %fd97;
	add.s32 	%r31, %r86, %r3;
	setp.lt.u32 	%p21, %r86, 2;
	mov.u32 	%r86, %r31;
	@%p21 bra 	$L__BB0_12;
	add.s32 	%r32, %r85, %r44;
	setp.lt.u32 	%p22, %r85, 2;
	mov.u32 	%r85, %r32;
	@%p22 bra 	$L__BB0_11;
	bar.sync 	0;
	@%p15 bra 	$L__BB0_18;
	ld.global.f64 	%fd42, [%rd10+136];
	ld.shared.f64 	%fd43, [%r9];
	fma.rn.f64 	%fd44, %fd42, %fd43, %fd98;
	ld.global.f64 	%fd45, [%rd10+128];
	ld.shared.f64 	%fd46, [%r9+8];
	fma.rn.f64 	%fd47, %fd45, %fd46, %fd44;
	ld.global.f64 	%fd48, [%rd10+120];
	ld.shared.f64 	%fd49, [%r9+16];
	fma.rn.f64 	%fd50, %fd48, %fd49, %fd47;
	ld.global.f64 	%fd51, [%rd10+112];
	ld.shared.f64 	%fd52, [%r11];
	fma.rn.f64 	%fd53, %fd51, %fd52, %fd50;
	ld.global.f64 	%fd54, [%rd10+104];
	ld.shared.f64 	%fd55, [%r11+8];
	fma.rn.f64 	%fd56, %fd54, %fd55, %fd53;
	ld.global.f64 	%fd57, [%rd10+96];
	ld.shared.f64 	%fd58, [%r11+16];
	fma.rn.f64 	%fd59, %fd57, %fd58, %fd56;
	ld.global.f64 	%fd60, [%rd10+88];
	ld.shared.f64 	%fd61, [%r12];
	fma.rn.f64 	%fd62, %fd60, %fd61, %fd59;
	ld.global.f64 	%fd63, [%rd10+80];
	ld.shared.f64 	%fd64, [%r12+8];
	fma.rn.f64 	%fd65, %fd63, %fd64, %fd62;
	ld.global.f64 	%fd66, [%rd10+72];
	ld.shared.f64 	%fd67, [%r12+16];
	fma.rn.f64 	%fd98, %fd66, %fd67, %fd65;
$L__BB0_18:
	bar.sync 	0;
	mov.b32 	%r87, 0;
$L__BB0_19:
	add.s32 	%r70, %r8, %r87;
	cvt.s64.s32 	%rd14, %r70;
	shl.b64 	%rd32, %rd6, 1;
	add.s64 	%rd33, %rd32, %rd14;
	mul.lo.s64 	%rd15, %rd33, %rd5;
	add.s32 	%r71, %r87, %r40;
	mad.lo.s32 	%r34, %r71, %r6, %r1;
	mov.b32 	%r88, 0;
$L__BB0_20:
	cvt.u32.u64 	%r72, %rd14;
	setp.le.u64 	%p24, %rd6, %rd14;
	add.s32 	%r73, %r7, %r88;
	cvt.s64.s32 	%rd16, %r73;
	setp.le.u64 	%p25, %rd5, %rd16;
	or.b32  	%r74, %r73, %r72;
	setp.lt.s32 	%p26, %r74, 0;
	or.pred  	%p27, %p25, %p24;
	or.pred  	%p28, %p27, %p26;
	mov.f64 	%fd99, 0d0000000000000000;
	@%p28 bra 	$L__BB0_22;
	add.s64 	%rd34, %rd15, %rd16;
	shl.b64 	%rd35, %rd34, 3;
	add.s64 	%rd36, %rd1, %rd35;
	ld.global.f64 	%fd99, [%rd36];
$L__BB0_22:
	add.s32 	%r75, %r34, %r88;
	shl.b32 	%r76, %r75, 3;
	mov.u32 	%r77, tile;
	add.s32 	%r78, %r77, %r76;
	st.shared.f64 	[%r78], %fd99;
	add.s32 	%r36, %r88, %r3;
	setp.lt.u32 	%p29, %r88, 2;
	mov.u32 	%r88, %r36;
	@%p29 bra 	$L__BB0_20;
	add.s32 	%r37, %r87, %r44;
	setp.lt.u32 	%p30, %r87, 2;
	mov.u32 	%r87, %r37;
	@%p30 bra 	$L__BB0_19;
	bar.sync 	0;
	@%p15 bra 	$L__BB0_26;
	ld.global.f64 	%fd69, [%rd10+208];
	ld.shared.f64 	%fd70, [%r9];
	fma.rn.f64 	%fd71, %fd69, %fd70, %fd98;
	ld.global.f64 	%fd72, [%rd10+200];
	ld.shared.f64 	%fd73, [%r9+8];
	fma.rn.f64 	%fd74, %fd72, %fd73, %fd71;
	ld.global.f64 	%fd75, [%rd10+192];
	ld.shared.f64 	%fd76, [%r9+16];
	fma.rn.f64 	%fd77, %fd75, %fd76, %fd74;
	ld.global.f64 	%fd78, [%rd10+184];
	ld.shared.f64 	%fd79, [%r11];
	fma.rn.f64 	%fd80, %fd78, %fd79, %fd77;
	ld.global.f64 	%fd81, [%rd10+176];
	ld.shared.f64 	%fd82, [%r11+8];
	fma.rn.f64 	%fd83, %fd81, %fd82, %fd80;
	ld.global.f64 	%fd84, [%rd10+168];
	ld.shared.f64 	%fd85, [%r11+16];
	fma.rn.f64 	%fd86, %fd84, %fd85, %fd83;
	ld.global.f64 	%fd87, [%rd10+160];
	ld.shared.f64 	%fd88, [%r12];
	fma.rn.f64 	%fd89, %fd87, %fd88, %fd86;
	ld.global.f64 	%fd90, [%rd10+152];
	ld.shared.f64 	%fd91, [%r12+8];
	fma.rn.f64 	%fd92, %fd90, %fd91, %fd89;
	ld.global.f64 	%fd93, [%rd10+144];
	ld.shared.f64 	%fd94, [%r12+16];
	fma.rn.f64 	%fd98, %fd93, %fd94, %fd92;
$L__BB0_26:
	ld.param.u64 	%rd43, [_Z17convolutionSharedPKdS0_Pdmm_param_2];
	bar.sync 	0;
	cvt.u64.u32 	%rd37, %r79;
	mad.lo.s64 	%rd38, %rd22, %rd37, %rd4;
	mad.lo.s64 	%rd39, %rd38, %rd18, %rd3;
	cvta.to.global.u64 	%rd40, %rd43;
	shl.b64 	%rd41, %rd39, 3;
	add.s64 	%rd42, %rd40, %rd41;
	st.global.f64 	[%rd42], %fd98;
$L__BB0_27:
	add.s32 	%r79, %r79, 1;
	setp.ne.s32 	%p32, %r79, 64;
	@%p32 bra 	$L__BB0_1;
	ret;

}


// ===== COMPILED SASS (sm_100) =====

	.target	sm_100

	.elftype	@"ET_EXEC"


//--------------------- .note.nv.tkinfo           --------------------------
	.section	.note.nv.tkinfo,"",@"SHT_NOTE"
	.sectionflags	@"SHF_NOTE_NV_TKINFO"
	.tkinfo
        /*0018*/ 	.word	0x00000002
        /*0030*/ 	.string	""
        /*0030*/ 	.string	"ptxas"
        /*0030*/ 	.string	"Cuda compilation tools, release 13.0, V13.0.88"
        /*0030*/ 	.string	"Build cuda_13.0.r13.0/compiler.36424714_0"
        /*0030*/ 	.string	"-arch sm_100 -m 64 "



//--------------------- .note.nv.cuinfo           --------------------------
	.section	.note.nv.cuinfo,"",@"SHT_NOTE"
	.sectionflags	@"SHF_NOTE_NV_CUINFO"
        /*0018*/ 	.short	0x0002
        /*001a*/ 	.short	0x0064
        /*001c*/ 	.short	0x0082
	.zero		2


//--------------------- .nv.info                  --------------------------
	.section	.nv.info,"",@"SHT_CUDA_INFO"
	.align	4


	//----- nvinfo : EIATTR_REGCOUNT
	.align		4
        /*0000*/ 	.byte	0x04, 0x2f
        /*0002*/ 	.short	(.L_1 - .L_0)
	.align		4
.L_0:
        /*0004*/ 	.word	index@(_Z17convolutionSharedPKdS0_Pdmm)
        /*0008*/ 	.word	0x00000020


	//----- nvinfo : EIATTR_FRAME_SIZE
	.align		4
.L_1:
        /*000c*/ 	.byte	0x04, 0x11
        /*000e*/ 	.short	(.L_3 - .L_2)
	.align		4
.L_2:
        /*0010*/ 	.word	index@(_Z17convolutionSharedPKdS0_Pdmm)
        /*0014*/ 	.word	0x00000000


	//----- nvinfo : EIATTR_MIN_STACK_SIZE
	.align		4
.L_3:
        /*0018*/ 	.byte	0x04, 0x12
        /*001a*/ 	.short	(.L_5 - .L_4)
	.align		4
.L_4:
        /*001c*/ 	.word	index@(_Z17convolutionSharedPKdS0_Pdmm)
        /*0020*/ 	.word	0x00000000
.L_5:


//--------------------- .nv.compat                --------------------------
	.section	.nv.compat,"",@"SHT_CUDA_COMPAT_INFO"
	.align	4
        /*0000*/ 	.byte	0x02, 0x09, 0x00, 0x00, 0x02, 0x02, 0x01, 0x00, 0x02, 0x05, 0x05, 0x00, 0x03, 0x07, 0x01, 0x01
        /*0010*/ 	.byte	0x02, 0x03, 0x00, 0x00, 0x02, 0x06, 0x01, 0x00, 0x04, 0x0b, 0x08, 0x00, 0x01, 0x00, 0x00, 0x00
        /*0020*/ 	.byte	0x00, 0x00, 0x00, 0x00


//--------------------- .nv.info._Z17convolutionSharedPKdS0_Pdmm --------------------------
	.section	.nv.info._Z17convolutionSharedPKdS0_Pdmm,"",@"SHT_CUDA_INFO"
	.sectionflags	@""
	.align	4


	//----- nvinfo : EIATTR_CUDA_API_VERSION
	.align		4
        /*0000*/ 	.byte	0x04, 0x37
        /*0002*/ 	.short	(.L_7 - .L_6)
.L_6:
        /*0004*/ 	.word	0x00000082


	//----- nvinfo : EIATTR_KPARAM_INFO
	.align		4
.L_7:
        /*0008*/ 	.byte	0x04, 0x17
        /*000a*/ 	.short	(.L_9 - .L_8)
.L_8:
        /*000c*/ 	.word	0x00000000
        /*0010*/ 	.short	0x0004
        /*0012*/ 	.short	0x0020
        /*0014*/ 	.byte	0x00, 0xf0, 0x21, 0x00


	//----- nvinfo : EIATTR_KPARAM_INFO
	.align		4
.L_9:
        /*0018*/ 	.byte	0x04, 0x17
        /*001a*/ 	.short	(.L_11 - .L_10)
.L_10:
        /*001c*/ 	.word	0x00000000
        /*0020*/ 	.short	0x0003
        /*0022*/ 	.short	0x0018
        /*0024*/ 	.byte	0x00, 0xf0, 0x21, 0x00


	//----- nvinfo : EIATTR_KPARAM_INFO
	.align		4
.L_11:
        /*0028*/ 	.byte	0x04, 0x17
        /*002a*/ 	.short	(.L_13 - .L_12)
.L_12:
        /*002c*/ 	.word	0x00000000
        /*0030*/ 	.short	0x0002
        /*0032*/ 	.short	0x0010
        /*0034*/ 	.byte	0x00, 0xf5, 0x21, 0x00


	//----- nvinfo : EIATTR_KPARAM_INFO
	.align		4
.L_13:
        /*0038*/ 	.byte	0x04, 0x17
        /*003a*/ 	.short	(.L_15 - .L_14)
.L_14:
        /*003c*/ 	.word	0x00000000
        /*0040*/ 	.short	0x0001
        /*0042*/ 	.short	0x0008
        /*0044*/ 	.byte	0x00, 0xf5, 0x21, 0x00


	//----- nvinfo : EIATTR_KPARAM_INFO
	.align		4
.L_15:
        /*0048*/ 	.byte	0x04, 0x17
        /*004a*/ 	.short	(.L_17 - .L_16)
.L_16:
        /*004c*/ 	.word	0x00000000
        /*0050*/ 	.short	0x0000
        /*0052*/ 	.short	0x0000
        /*0054*/ 	.byte	0x00, 0xf5, 0x21, 0x00


	//----- nvinfo : EIATTR_SPARSE_MMA_MASK
	.align		4
.L_17:
        /*0058*/ 	.byte	0x03, 0x50
        /*005a*/ 	.short	0x0000


	//----- nvinfo : EIATTR_MAXREG_COUNT
	.align		4
        /*005c*/ 	.byte	0x03, 0x1b
        /*005e*/ 	.short	0x00ff


	//----- nvinfo : EIATTR_NUM_BARRIERS
	.align		4
        /*0060*/ 	.byte	0x02, 0x4c
        /*0062*/ 	.byte	0x01
	.zero		1


	//----- nvinfo : EIATTR_MERCURY_ISA_VERSION
	.align		4
        /*0064*/ 	.byte	0x03, 0x5f
        /*0066*/ 	.short	0x0101


	//----- nvinfo : EIATTR_VRC_CTA_INIT_COUNT
	.align		4
        /*0068*/ 	.byte	0x02, 0x4a
	.zero		1
	.zero		1


	//----- nvinfo : EIATTR_EXIT_INSTR_OFFSETS
	.align		4
        /*006c*/ 	.byte	0x04, 0x1c
        /*006e*/ 	.short	(.L_19 - .L_18)


	//   ....[0]....
.L_18:
        /*0070*/ 	.word	0x00001300


	//----- nvinfo : EIATTR_CRS_STACK_SIZE
	.align		4
.L_19:
        /*0074*/ 	.byte	0x04, 0x1e
        /*0076*/ 	.short	(.L_21 - .L_20)
.L_20:
        /*0078*/ 	.word	0x00000000


	//----- nvinfo : EIATTR_CBANK_PARAM_SIZE
	.align		4
.L_21:
        /*007c*/ 	.byte	0x03, 0x19
        /*007e*/ 	.short	0x0028


	//----- nvinfo : EIATTR_PARAM_CBANK
	.align		4
        /*0080*/ 	.byte	0x04, 0x0a
        /*0082*/ 	.short	(.L_23 - .L_22)
	.align		4
.L_22:
        /*0084*/ 	.word	index@(.nv.constant0._Z17convolutionSharedPKdS0_Pdmm)
        /*0088*/ 	.short	0x0380
        /*008a*/ 	.short	0x0028


	//----- nvinfo : EIATTR_SW_WAR
	.align		4
.L_23:
        /*008c*/ 	.byte	0x04, 0x36
        /*008e*/ 	.short	(.L_25 - .L_24)
.L_24:
        /*0090*/ 	.word	0x00000008
.L_25:


//--------------------- .nv.callgraph             --------------------------
	.section	.nv.callgraph,"",@"SHT_CUDA_CALLGRAPH"
	.align	4
	.sectionentsize	8
	.align		4
        /*0000*/ 	.word	0x00000000
	.align		4
        /*0004*/ 	.word	0xffffffff
	.align		4
        /*0008*/ 	.word	0x00000000
	.align		4
        /*000c*/ 	.word	0xfffffffe
	.align		4
        /*0010*/ 	.word	0x00000000
	.align		4
        /*0014*/ 	.word	0xfffffffd
	.align		4
        /*0018*/ 	.word	0x00000000
	.align		4
        /*001c*/ 	.word	0xfffffffc


//--------------------- .text._Z17convolutionSharedPKdS0_Pdmm --------------------------
	.section	.text._Z17convolutionSharedPKdS0_Pdmm,"ax",@progbits
	.align	128
        .global         _Z17convolutionSharedPKdS0_Pdmm
        .type           _Z17convolutionSharedPKdS0_Pdmm,@function
        .size           _Z17convolutionSharedPKdS0_Pdmm,(.L_x_16 - _Z17convolutionSharedPKdS0_Pdmm)
        .other          _Z17convolutionSharedPKdS0_Pdmm,@"STO_CUDA_ENTRY STV_DEFAULT"
_Z17convolutionSharedPKdS0_Pdmm:
.text._Z17convolutionSharedPKdS0_Pdmm:
[----:B------:R-:W-:Y:S01]  /*0000*/  LDC R1, c[0x0][0x37c] ;  /* 0x0000df00ff017b82 */ /* 0x000fe20000000800 */
[----:B------:R-:W0:Y:S01]  /*0010*/  S2R R0, SR_TID.Y ;  /* 0x0000000000007919 */ /* 0x000e220000002200 */
[----:B------:R-:W1:Y:S06]  /*0020*/  LDCU UR9, c[0x0][0x360] ;  /* 0x00006c00ff0977ac */ /* 0x000e6c0008000800 */
[----:B------:R-:W2:Y:S01]  /*0030*/  LDC R2, c[0x0][0x360] ;  /* 0x0000d800ff027b82 */ /* 0x000ea20000000800 */
[----:B------:R-:W-:Y:S01]  /*0040*/  IMAD.MOV.U32 R24, RZ, RZ, RZ ;  /* 0x000000ffff187224 */ /* 0x000fe200078e00ff */
[----:B------:R-:W1:Y:S01]  /*0050*/  S2R R3, SR_TID.X ;  /* 0x0000000000037919 */ /* 0x000e620000002100 */
[----:B------:R-:W3:Y:S01]  /*0060*/  LDCU.64 UR6, c[0x0][0x398] ;  /* 0x00007300ff0677ac */ /* 0x000ee20008000a00 */
[----:B------:R-:W4:Y:S04]  /*0070*/  LDCU.64 UR10, c[0x0][0x358] ;  /* 0x00006b00ff0a77ac */ /* 0x000f280008000a00 */
[----:B------:R-:W0:Y:S08]  /*0080*/  S2UR UR5, SR_CTAID.Y ;  /* 0x00000000000579c3 */ /* 0x000e300000002600 */
[----:B------:R-:W0:Y:S08]  /*0090*/  LDC R5, c[0x0][0x364] ;  /* 0x0000d900ff057b82 */ /* 0x000e300000000800 */
[----:B------:R-:W2:Y:S08]  /*00a0*/  S2UR UR4, SR_CTAID.X ;  /* 0x00000000000479c3 */ /* 0x000eb00000002500 */
[----:B------:R-:W5:Y:S01]  /*00b0*/  LDC.64 R6, c[0x0][0x3a0] ;  /* 0x0000e800ff067b82 */ /* 0x000f620000000a00 */
[----:B0-----:R-:W-:Y:S01]  /*00c0*/  IMAD R4, R5, UR5, R0 ;  /* 0x0000000505047c24 */ /* 0x001fe2000f8e0200 */
[----:B------:R-:W-:-:S04]  /*00d0*/  ISETP.GE.U32.AND P1, PT, R0, R5, PT ;  /* 0x000000050000720c */ /* 0x000fc80003f26070 */
[----:B-1----:R-:W-:Y:S01]  /*00e0*/  ISETP.LT.U32.AND P1, PT, R3, UR9, !P1 ;  /* 0x0000000903007c0c */ /* 0x002fe2000cf21070 */
[----:B--2---:R-:W-:-:S04]  /*00f0*/  IMAD R8, R2, UR4, R3 ;  /* 0x0000000402087c24 */ /* 0x004fc8000f8e0203 */
[C---:B------:R-:W-:Y:S01]  /*0100*/  VIADD R25, R8.reuse, 0xffffffff ;  /* 0xffffffff08197836 */ /* 0x040fe20000000000 */
[----:B---3--:R-:W-:Y:S01]  /*0110*/  ISETP.LT.U32.AND P2, PT, R8, UR6, PT ;  /* 0x0000000608007c0c */ /* 0x008fe2000bf41070 */
[----:B------:R-:W-:Y:S01]  /*0120*/  UIADD3 UR6, UP0, UPT, UR6, 0x2, URZ ;  /* 0x0000000206067890 */ /* 0x000fe2000ff1e0ff */
[----:B------:R-:W-:Y:S02]  /*0130*/  SHF.R.S32.HI R10, RZ, 0x1f, R8 ;  /* 0x0000001fff0a7819 */ /* 0x000fe40000011408 */
[----:B-----5:R-:W-:-:S04]  /*0140*/  ISETP.GE.U32.AND P0, PT, R4, R6, PT ;  /* 0x000000060400720c */ /* 0x020fc80003f06070 */
[----:B------:R-:W-:-:S04]  /*0150*/  ISETP.GE.U32.AND.EX P0, PT, RZ, R7, PT, P0 ;  /* 0x00000007ff00720c */ /* 0x000fc80003f06100 */
[----:B------:R-:W-:Y:S01]  /*0160*/  ISETP.LT.U32.AND.EX P0, PT, R10, UR7, !P0, P2 ;  /* 0x000000070a007c0c */ /* 0x000fe2000c701120 */
[----:B------:R-:W-:Y:S01]  /*0170*/  UIADD3.X UR7, UPT, UPT, URZ, UR7, URZ, UP0, !UPT ;  /* 0x00000007ff077290 */ /* 0x000fe200087fe4ff */
[----:B------:R-:W-:-:S05]  /*0180*/  IADD3 R6, P2, PT, R6, 0x2, RZ ;  /* 0x0000000206067810 */ /* 0x000fca0007f5e0ff */
[----:B----4-:R-:W-:-:S08]  /*0190*/  IMAD.X R7, RZ, RZ, R7, P2 ;  /* 0x000000ffff077224 */ /* 0x010fd000010e0607 */
.L_x_14:
[----:B01----:R-:W-:Y:S05]  /*01a0*/  @!P0 BRA `(.L_x_0) ;  /* 0x0000001000488947 */ /* 0x003fea0003800000 */
[----:B------:R-:W-:-:S07]  /*01b0*/  IMAD.MOV.U32 R18, RZ, RZ, RZ ;  /* 0x000000ffff127224 */ /* 0x000fce00078e00ff */
.L_x_3:
[----:B------:R-:W0:Y:S01]  /*01c0*/  S2R R16, SR_CgaCtaId ;  /* 0x0000000000107919 */ /* 0x000e220000008800 */
[----:B------:R-:W1:Y:S01]  /*01d0*/  LDCU.64 UR4, c[0x0][0x380] ;  /* 0x00007000ff0477ac */ /* 0x000e620008000a00 */
[----:B------:R-:W-:Y:S01]  /*01e0*/  VIADD R19, R4, 0xffffffff ;  /* 0xffffffff04137836 */ /* 0x000fe20000000000 */
[----:B------:R-:W-:Y:S01]  /*01f0*/  MOV R17, 0x400 ;  /* 0x0000040000117802 */ /* 0x000fe20000000f00 */
[----:B------:R-:W-:Y:S01]  /*0200*/  VIADD R26, R2, 0x2 ;  /* 0x00000002021a7836 */ /* 0x000fe20000000000 */
[----:B------:R-:W-:Y:S01]  /*0210*/  BSSY.RECONVERGENT B0, `(.L_x_1) ;  /* 0x0000027000007945 */ /* 0x000fe20003800200 */
[----:B------:R-:W-:Y:S01]  /*0220*/  IMAD.IADD R14, R0, 0x1, R18 ;  /* 0x00000001000e7824 */ /* 0x000fe200078e0212 */
[----:B------:R-:W-:Y:S01]  /*0230*/  IADD3 R19, PT, PT, R19, R18, RZ ;  /* 0x0000001213137210 */ /* 0x000fe20007ffe0ff */
[----:B------:R-:W-:Y:S01]  /*0240*/  IMAD.SHL.U32 R27, R26, 0x8, RZ ;  /* 0x000000081a1b7824 */ /* 0x000fe200078e00ff */
[----:B------:R-:W-:Y:S01]  /*0250*/  ISETP.GE.U32.AND P4, PT, R18, 0x2, PT ;  /* 0x000000021200780c */ /* 0x000fe20003f86070 */
[----:B------:R-:W-:Y:S01]  /*0260*/  IMAD.MOV.U32 R23, RZ, RZ, R25 ;  /* 0x000000ffff177224 */ /* 0x000fe200078e0019 */
[----:B------:R-:W-:Y:S01]  /*0270*/  SHF.R.S32.HI R20, RZ, 0x1f, R19 ;  /* 0x0000001fff147819 */ /* 0x000fe20000011413 */
[C---:B------:R-:W-:Y:S01]  /*0280*/  IMAD R11, R19.reuse, UR7, RZ ;  /* 0x00000007130b7c24 */ /* 0x040fe2000f8e02ff */
[----:B------:R-:W-:Y:S01]  /*0290*/  ISETP.GT.U32.AND P2, PT, R6, R19, PT ;  /* 0x000000130600720c */ /* 0x000fe20003f44070 */
[----:B------:R-:W-:-:S03]  /*02a0*/  IMAD.WIDE.U32 R12, R19, UR6, RZ ;  /* 0x00000006130c7c25 */ /* 0x000fc6000f8e00ff */
[----:B------:R-:W-:Y:S01]  /*02b0*/  ISETP.GT.U32.AND.EX P2, PT, R7, R20, PT, P2 ;  /* 0x000000140700720c */ /* 0x000fe20003f44120 */
[----:B------:R-:W-:Y:S02]  /*02c0*/  IMAD R11, R20, UR6, R11 ;  /* 0x00000006140b7c24 */ /* 0x000fe4000f8e020b */
[----:B------:R-:W-:Y:S02]  /*02d0*/  IMAD.MOV.U32 R20, RZ, RZ, R8 ;  /* 0x000000ffff147224 */ /* 0x000fe400078e0008 */
[----:B------:R-:W-:Y:S01]  /*02e0*/  IMAD.IADD R18, R5, 0x1, R18 ;  /* 0x0000000105127824 */ /* 0x000fe200078e0212 */
[----:B------:R-:W-:Y:S02]  /*02f0*/  IADD3 R11, PT, PT, R13, R11, RZ ;  /* 0x0000000b0d0b7210 */ /* 0x000fe40007ffe0ff */
[----:B0-----:R-:W-:-:S05]  /*0300*/  LEA R10, R16, R17, 0x18 ;  /* 0x00000011100a7211 */ /* 0x001fca00078ec0ff */
[----:B------:R-:W-:Y:S01]  /*0310*/  IMAD R21, R3, 0x8, R10 ;  /* 0x0000000803157824 */ /* 0x000fe200078e020a */
[C---:B-1----:R-:W-:Y:S01]  /*0320*/  LEA R10, P3, R12.reuse, UR4, 0x3 ;  /* 0x000000040c0a7c11 */ /* 0x042fe2000f8618ff */
[----:B------:R-:W-:Y:S02]  /*0330*/  UIADD3 UR4, UPT, UPT, -UR9, URZ, URZ ;  /* 0x000000ff09047290 */ /* 0x000fe4000fffe1ff */
[----:B------:R-:W-:Y:S01]  /*0340*/  IMAD R21, R27, R14, R21 ;  /* 0x0000000e1b157224 */ /* 0x000fe200078e0215 */
[----:B------:R-:W-:-:S03]  /*0350*/  LEA.HI.X R11, R12, UR5, R11, 0x3, P3 ;  /* 0x000000050c0b7c11 */ /* 0x000fc600098f1c0b */
[----:B------:R-:W-:-:S07]  /*0360*/  IMAD.U32 R22, RZ, RZ, UR4 ;  /* 0x00000004ff167e24 */ /* 0x000fce000f8e00ff */
.L_x_2:
[----:B------:R-:W-:Y:S01]  /*0370*/  VIADD R12, R20, 0xffffffff ;  /* 0xffffffff140c7836 */ /* 0x000fe20000000000 */
[----:B------:R-:W-:Y:S02]  /*0380*/  ISETP.GE.U32.AND P3, PT, R23, UR6, PT ;  /* 0x0000000617007c0c */ /* 0x000fe4000bf66070 */
[----:B------:R-:W-:Y:S02]  /*0390*/  SHF.R.S32.HI R13, RZ, 0x1f, R23 ;  /* 0x0000001fff0d7819 */ /* 0x000fe40000011417 */
[----:B------:R-:W-:Y:S02]  /*03a0*/  MOV R14, UR7 ;  /* 0x00000007000e7c02 */ /* 0x000fe40008000f00 */
[----:B------:R-:W-:Y:S02]  /*03b0*/  LOP3.LUT R12, R12, R19, RZ, 0xfc, !PT ;  /* 0x000000130c0c7212 */ /* 0x000fe400078efcff */
[----:B------:R-:W-:Y:S02]  /*03c0*/  ISETP.LE.U32.OR.EX P3, PT, R14, R13, !P2, P3 ;  /* 0x0000000d0e00720c */ /* 0x000fe40005763530 */
[----:B------:R-:W-:-:S02]  /*03d0*/  CS2R R14, SRZ ;  /* 0x00000000000e7805 */ /* 0x000fc4000001ff00 */
[----:B------:R-:W-:Y:S01]  /*03e0*/  ISETP.LT.OR P3, PT, R12, RZ, P3 ;  /* 0x000000ff0c00720c */ /* 0x000fe20001f61670 */
[----:B------:R-:W-:-:S12]  /*03f0*/  IMAD.WIDE R12, R23, 0x8, R10 ;  /* 0x00000008170c7825 */ /* 0x000fd800078e020a */
[----:B------:R-:W2:Y:S01]  /*0400*/  @!P3 LDG.E.64 R14, desc[UR10][R12.64] ;  /* 0x0000000a0c0eb981 */ /* 0x000ea2000c1e1b00 */
[----:B------:R-:W-:Y:S02]  /*0410*/  VIADD R22, R22, UR9 ;  /* 0x0000000916167c36 */ /* 0x000fe40008000000 */
[----:B------:R-:W-:Y:S02]  /*0420*/  VIADD R20, R20, UR9 ;  /* 0x0000000914147c36 */ /* 0x000fe40008000000 */
[----:B------:R-:W-:Y:S01]  /*0430*/  VIADD R23, R23, UR9 ;  /* 0x0000000917177c36 */ /* 0x000fe20008000000 */
[----:B------:R-:W-:Y:S01]  /*0440*/  ISETP.GE.U32.AND P3, PT, R22, 0x2, PT ;  /* 0x000000021600780c */ /* 0x000fe20003f66070 */
[----:B--2---:R0:W-:Y:S02]  /*0450*/  STS.64 [R21], R14 ;  /* 0x0000000e15007388 */ /* 0x0041e40000000a00 */
[----:B0-----:R-:W-:-:S10]  /*0460*/  LEA R21, R2, R21, 0x3 ;  /* 0x0000001502157211 */ /* 0x001fd400078e18ff */
[----:B------:R-:W-:Y:S05]  /*0470*/  @!P3 BRA `(.L_x_2) ;  /* 0xfffffffc00bcb947 */ /* 0x000fea000383ffff */
[----:B------:R-:W-:Y:S05]  /*0480*/  BSYNC.RECONVERGENT B0 ;  /* 0x0000000000007941 */ /* 0x000fea0003800200 */
.L_x_1:
[----:B------:R-:W-:Y:S05]  /*0490*/  @!P4 BRA `(.L_x_3) ;  /* 0xfffffffc0048c947 */ /* 0x000fea000383ffff */
[----:B------:R-:W0:Y:S01]  /*04a0*/  LDC.64 R10, c[0x0][0x388] ;  /* 0x0000e200ff0a7b82 */ /* 0x000e220000000a00 */
[----:B------:R-:W-:Y:S01]  /*04b0*/  IMAD R13, R24, 0x1b, RZ ;  /* 0x0000001b180d7824 */ /* 0x000fe200078e02ff */
[----:B------:R-:W-:Y:S05]  /*04c0*/  WARPSYNC.ALL ;  /* 0x0000000000007948 */ /* 0x000fea0003800000 */
[----:B------:R-:W-:Y:S01]  /*04d0*/  BSSY.RECONVERGENT B0, `(.L_x_4) ;  /* 0x0000025000007945 */ /* 0x000fe20003800200 */
[----:B------:R-:W-:Y:S01]  /*04e0*/  CS2R R18, SRZ ;  /* 0x0000000000127805 */ /* 0x000fe2000001ff00 */
[----:B0-----:R-:W-:Y:S01]  /*04f0*/  IMAD.WIDE.U32 R10, R13, 0x8, R10 ;  /* 0x000000080d0a7825 */ /* 0x001fe200078e000a */
[----:B------:R-:W-:Y:S06]  /*0500*/  BAR.SYNC.DEFER_BLOCKING 0x0 ;  /* 0x0000000000007b1d */ /* 0x000fec0000010000 */
[----:B------:R-:W-:Y:S05]  /*0510*/  @!P1 BRA `(.L_x_5) ;  /* 0x0000000000809947 */ /* 0x000fea0003800000 */
[----:B------:R-:W2:Y:S04]  /*0520*/  LDG.E.64 R20, desc[UR10][R10.64+0x40] ;  /* 0x0000400a0a147981 */ /* 0x000ea8000c1e1b00 */
[----:B------:R-:W3:Y:S04]  /*0530*/  LDG.E.64 R12, desc[UR10][R10.64+0x38] ;  /* 0x0000380a0a0c7981 */ /* 0x000ee8000c1e1b00 */
[----:B------:R-:W4:Y:S01]  /*0540*/  LDG.E.64 R14, desc[UR10][R10.64+0x30] ;  /* 0x0000300a0a0e7981 */ /* 0x000f22000c1e1b00 */
[----:B------:R-:W-:Y:S01]  /*0550*/  LEA R17, R16, R17, 0x18 ;  /* 0x0000001110117211 */ /* 0x000fe200078ec0ff */
[----:B------:R-:W-:-:S04]  /*0560*/  IMAD R28, R26, R0, R3 ;  /* 0x000000001a1c7224 */ /* 0x000fc800078e0203 */
[----:B------:R-:W-:Y:S02]  /*0570*/  IMAD R28, R28, 0x8, R17 ;  /* 0x000000081c1c7824 */ /* 0x000fe400078e0211 */
[----:B------:R-:W5:Y:S04]  /*0580*/  LDG.E.64 R16, desc[UR10][R10.64+0x28] ;  /* 0x0000280a0a107981 */ /* 0x000f68000c1e1b00 */
[----:B------:R-:W2:Y:S04]  /*0590*/  LDS.64 R18, [R28] ;  /* 0x000000001c127984 */ /* 0x000ea80000000a00 */
[----:B------:R-:W3:Y:S01]  /*05a0*/  LDS.64 R22, [R28+0x8] ;  /* 0x000008001c167984 */ /* 0x000ee20000000a00 */
[----:B--2---:R-:W-:-:S03]  /*05b0*/  DFMA R18, R20, R18, RZ ;  /* 0x000000121412722b */ /* 0x004fc600000000ff */
[----:B------:R-:W2:Y:S05]  /*05c0*/  LDG.E.64 R20, desc[UR10][R10.64+0x20] ;  /* 0x0000200a0a147981 */ /* 0x000eaa000c1e1b00 */
[----:B---3--:R-:W-:Y:S01]  /*05d0*/  DFMA R18, R12, R22, R18 ;  /* 0x000000160c12722b */ /* 0x008fe20000000012 */
[----:B------:R-:W4:Y:S01]  /*05e0*/  LDS.64 R12, [R28+0x10] ;  /* 0x000010001c0c7984 */ /* 0x000f220000000a00 */
[----:B------:R-:W-:-:S05]  /*05f0*/  IMAD.IADD R22, R28, 0x1, R27 ;  /* 0x000000011c167824 */ /* 0x000fca00078e021b */
[----:B------:R-:W-:Y:S01]  /*0600*/  LDS.64 R28, [R22+0x10] ;  /* 0x00001000161c7984 */ /* 0x000fe20000000a00 */
[----:B----4-:R-:W-:-:S03]  /*0610*/  DFMA R12, R14, R12, R18 ;  /* 0x0000000c0e0c722b */ /* 0x010fc60000000012 */
[----:B------:R-:W5:Y:S04]  /*0620*/  LDS.64 R18, [R22] ;  /* 0x0000000016127984 */ /* 0x000f680000000a00 */
[----:B------:R-:W3:Y:S01]  /*0630*/  LDG.E.64 R14, desc[UR10][R10.64+0x18] ;  /* 0x0000180a0a0e7981 */ /* 0x000ee2000c1e1b00 */
[----:B-----5:R-:W-:-:S03]  /*0640*/  DFMA R18, R16, R18, R12 ;  /* 0x000000121012722b */ /* 0x020fc6000000000c */
[----:B------:R-:W2:Y:S04]  /*0650*/  LDS.64 R16, [R22+0x8] ;  /* 0x0000080016107984 */ /* 0x000ea80000000a00 */
[----:B------:R-:W4:Y:S01]  /*0660*/  LDG.E.64 R12, desc[UR10][R10.64+0x10] ;  /* 0x0000100a0a0c7981 */ /* 0x000f22000c1e1b00 */
[----:B--2---:R-:W-:-:S03]  /*0670*/  DFMA R20, R20, R16, R18 ;  /* 0x000000101414722b */ /* 0x004fc60000000012 */
[----:B------:R-:W2:Y:S04]  /*0680*/  LDG.E.64 R16, desc[UR10][R10.64+0x8] ;  /* 0x0000080a0a107981 */ /* 0x000ea8000c1e1b00 */
[----:B------:R-:W5:Y:S01]  /*0690*/  LDG.E.64 R18, desc[UR10][R10.64] ;  /* 0x0000000a0a127981 */ /* 0x000f62000c1e1b00 */
[----:B------:R-:W-:-:S05]  /*06a0*/  IMAD.IADD R27, R27, 0x1, R22 ;  /* 0x000000011b1b7824 */ /* 0x000fca00078e0216 */
[----:B------:R-:W4:Y:S01]  /*06b0*/  LDS.64 R22, [R27] ;  /* 0x000000001b167984 */ /* 0x000f220000000a00 */
[----:B---3--:R-:W-:-:S03]  /*06c0*/  DFMA R20, R14, R28, R20 ;  /* 0x0000001c0e14722b */ /* 0x008fc60000000014 */
[----:B------:R-:W2:Y:S04]  /*06d0*/  LDS.64 R14, [R27+0x8] ;  /* 0x000008001b0e7984 */ /* 0x000ea80000000a00 */
[----:B------:R-:W5:Y:S01]  /*06e0*/  LDS.64 R28, [R27+0x10] ;  /* 0x000010001b1c7984 */ /* 0x000f620000000a00 */
[----:B----4-:R-:W-:-:S08]  /*06f0*/  DFMA R12, R12, R22, R20 ;  /* 0x000000160c0c722b */ /* 0x010fd00000000014 */
[----:B--2---:R-:W-:-:S08]  /*0700*/  DFMA R12, R16, R14, R12 ;  /* 0x0000000e100c722b */ /* 0x004fd0000000000c */
[----:B-----5:R-:W-:-:S11]  /*0710*/  DFMA R18, R18, R28, R12 ;  /* 0x0000001c1212722b */ /* 0x020fd6000000000c */
.L_x_5:
[----:B------:R-:W-:Y:S05]  /*0720*/  BSYNC.RECONVERGENT B0 ;  /* 0x0000000000007941 */ /* 0x000fea0003800200 */
.L_x_4:
[----:B------:R-:W-:Y:S01]  /*0730*/  BAR.SYNC.DEFER_BLOCKING 0x0 ;  /* 0x0000000000007b1d */ /* 0x000fe20000010000 */
[----:B------:R-:W-:-:S07]  /*0740*/  IMAD.MOV.U32 R16, RZ, RZ, RZ ;  /* 0x000000ffff107224 */ /* 0x000fce00078e00ff */
.L_x_7:
[----:B------:R-:W-:Y:S01]  /*0750*/  IADD3 R17, PT, PT, R4, -0x1, RZ ;  /* 0xffffffff04117810 */ /* 0x000fe20007ffe0ff */
[----:B0-----:R-:W0:Y:S01]  /*0760*/  S2UR UR5, SR_CgaCtaId ;  /* 0x00000000000579c3 */ /* 0x001e220000008800 */
[--C-:B------:R-:W-:Y:S01]  /*0770*/  IMAD.IADD R20, R0, 0x1, R16.reuse ;  /* 0x0000000100147824 */ /* 0x100fe200078e0210 */
[----:B------:R-:W-:Y:S01]  /*0780*/  ISETP.GE.U32.AND P4, PT, R16, 0x2, PT ;  /* 0x000000021000780c */ /* 0x000fe20003f86070 */
[----:B------:R-:W-:Y:S01]  /*0790*/  UMOV UR4, 0x400 ;  /* 0x0000040000047882 */ /* 0x000fe20000000000 */
[--C-:B------:R-:W-:Y:S02]  /*07a0*/  IMAD.IADD R17, R17, 0x1, R16.reuse ;  /* 0x0000000111117824 */ /* 0x100fe400078e0210 */
[----:B------:R-:W-:Y:S02]  /*07b0*/  IMAD R20, R26, R20, R3 ;  /* 0x000000141a147224 */ /* 0x000fe400078e0203 */
[----:B------:R-:W-:Y:S01]  /*07c0*/  IMAD.IADD R16, R5, 0x1, R16 ;  /* 0x0000000105107824 */ /* 0x000fe200078e0210 */
[----:B------:R-:W-:-:S02]  /*07d0*/  SHF.R.S32.HI R10, RZ, 0x1f, R17 ;  /* 0x0000001fff0a7819 */ /* 0x000fc40000011411 */
[----:B------:R-:W-:Y:S02]  /*07e0*/  IADD3 R11, P3, PT, R17, R6, RZ ;  /* 0x00000006110b7210 */ /* 0x000fe40007f7e0ff */
[----:B------:R-:W-:-:S03]  /*07f0*/  ISETP.GT.U32.AND P2, PT, R6, R17, PT ;  /* 0x000000110600720c */ /* 0x000fc60003f44070 */
[----:B------:R-:W-:Y:S01]  /*0800*/  IMAD.X R12, R10, 0x1, R7, P3 ;  /* 0x000000010a0c7824 */ /* 0x000fe200018e0607 */
[----:B------:R-:W-:-:S03]  /*0810*/  ISETP.GT.U32.AND.EX P2, PT, R7, R10, PT, P2 ;  /* 0x0000000a0700720c */ /* 0x000fc60003f44120 */
[----:B------:R-:W-:-:S04]  /*0820*/  IMAD R12, R12, UR6, RZ ;  /* 0x000000060c0c7c24 */ /* 0x000fc8000f8e02ff */
[C---:B------:R-:W-:Y:S01]  /*0830*/  IMAD R21, R11.reuse, UR7, R12 ;  /* 0x000000070b157c24 */ /* 0x040fe2000f8e020c */
[----:B0-----:R-:W-:Y:S01]  /*0840*/  ULEA UR8, UR5, UR4, 0x18 ;  /* 0x0000000405087291 */ /* 0x001fe2000f8ec0ff */
[----:B------:R-:W-:Y:S02]  /*0850*/  IMAD.WIDE.U32 R10, R11, UR6, RZ ;  /* 0x000000060b0a7c25 */ /* 0x000fe4000f8e00ff */
[----:B------:R-:W-:-:S03]  /*0860*/  UMOV UR4, URZ ;  /* 0x000000ff00047c82 */ /* 0x000fc60008000000 */
[----:B------:R-:W-:-:S07]  /*0870*/  IADD3 R21, PT, PT, R11, R21, RZ ;  /* 0x000000150b157210 */ /* 0x000fce0007ffe0ff */
.L_x_6:
[----:B0-----:R-:W-:Y:S02]  /*0880*/  VIADD R14, R25, UR4 ;  /* 0x00000004190e7c36 */ /* 0x001fe40008000000 */
[----:B------:R-:W-:-:S03]  /*0890*/  IMAD.U32 R13, RZ, RZ, UR7 ;  /* 0x00000007ff0d7e24 */ /* 0x000fc6000f8e00ff */
[C---:B------:R-:W-:Y:S02]  /*08a0*/  ISETP.GE.U32.AND P3, PT, R14.reuse, UR6, PT ;  /* 0x000000060e007c0c */ /* 0x040fe4000bf66070 */
[----:B------:R-:W-:Y:S02]  /*08b0*/  SHF.R.S32.HI R22, RZ, 0x1f, R14 ;  /* 0x0000001fff167819 */ /* 0x000fe4000001140e */
[----:B------:R-:W-:Y:S02]  /*08c0*/  LOP3.LUT R12, R14, R17, RZ, 0xfc, !PT ;  /* 0x000000110e0c7212 */ /* 0x000fe400078efcff */
[----:B------:R-:W-:-:S04]  /*08d0*/  ISETP.LE.U32.OR.EX P3, PT, R13, R22, !P2, P3 ;  /* 0x000000160d00720c */ /* 0x000fc80005763530 */
[----:B------:R-:W-:-:S13]  /*08e0*/  ISETP.LT.OR P3, PT, R12, RZ, P3 ;  /* 0x000000ff0c00720c */ /* 0x000fda0001f61670 */
[----:B------:R-:W0:Y:S01]  /*08f0*/  @!P3 LDC.64 R12, c[0x0][0x380] ;  /* 0x0000e000ff0cbb82 */ /* 0x000e220000000a00 */
[----:B------:R-:W-:-:S05]  /*0900*/  @!P3 IADD3 R14, P5, PT, R14, R10, RZ ;  /* 0x0000000a0e0eb210 */ /* 0x000fca0007fbe0ff */
[----:B------:R-:W-:Y:S01]  /*0910*/  @!P3 IMAD.X R15, R22, 0x1, R21, P5 ;  /* 0x00000001160fb824 */ /* 0x000fe200028e0615 */
[----:B0-----:R-:W-:-:S04]  /*0920*/  @!P3 LEA R12, P5, R14, R12, 0x3 ;  /* 0x0000000c0e0cb211 */ /* 0x001fc800078a18ff */
[----:B------:R-:W-:Y:S02]  /*0930*/  @!P3 LEA.HI.X R13, R14, R13, R15, 0x3, P5 ;  /* 0x0000000d0e0db211 */ /* 0x000fe400028f1c0f */
[----:B------:R-:W-:-:S06]  /*0940*/  CS2R R14, SRZ ;  /* 0x00000000000e7805 */ /* 0x000fcc000001ff00 */
[----:B------:R-:W2:Y:S01]  /*0950*/  @!P3 LDG.E.64 R14, desc[UR10][R12.64] ;  /* 0x0000000a0c0eb981 */ /* 0x000ea2000c1e1b00 */
[----:B------:R-:W-:Y:S01]  /*0960*/  VIADD R22, R20, UR4 ;  /* 0x0000000414167c36 */ /* 0x000fe20008000000 */
[----:B------:R-:W-:Y:S02]  /*0970*/  UISETP.GE.U32.AND UP0, UPT, UR4, 0x2, UPT ;  /* 0x000000020400788c */ /* 0x000fe4000bf06070 */
[----:B------:R-:W-:Y:S02]  /*0980*/  UIADD3 UR5, UPT, UPT, UR9, UR4, URZ ;  /* 0x0000000409057290 */ /* 0x000fe4000fffe0ff */
[----:B------:R-:W-:-:S05]  /*0990*/  LEA R23, R22, UR8, 0x3 ;  /* 0x0000000816177c11 */ /* 0x000fca000f8e18ff */
[----:B------:R-:W-:Y:S01]  /*09a0*/  UMOV UR4, UR5 ;  /* 0x0000000500047c82 */ /* 0x000fe20008000000 */
[----:B--2---:R0:W-:Y:S01]  /*09b0*/  STS.64 [R23], R14 ;  /* 0x0000000e17007388 */ /* 0x0041e20000000a00 */
[----:B------:R-:W-:Y:S05]  /*09c0*/  BRA.U !UP0, `(.L_x_6) ;  /* 0xfffffffd08ac7547 */ /* 0x000fea000b83ffff */
[----:B------:R-:W-:Y:S05]  /*09d0*/  @!P4 BRA `(.L_x_7) ;  /* 0xfffffffc005cc947 */ /* 0x000fea000383ffff */
[----:B------:R-:W1:Y:S01]  /*09e0*/  LDC.64 R10, c[0x0][0x388] ;  /* 0x0000e200ff0a7b82 */ /* 0x000e620000000a00 */
[----:B------:R-:W-:Y:S01]  /*09f0*/  IMAD R13, R24, 0x1b, RZ ;  /* 0x0000001b180d7824 */ /* 0x000fe200078e02ff */
[----:B------:R-:W-:Y:S03]  /*0a00*/  BSSY.RECONVERGENT B0, `(.L_x_8) ;  /* 0x0000027000007945 */ /* 0x000fe60003800200 */
[----:B-1----:R-:W-:-:S03]  /*0a10*/  IMAD.WIDE.U32 R10, R13, 0x8, R10 ;  /* 0x000000080d0a7825 */ /* 0x002fc600078e000a */
[----:B------:R-:W-:Y:S06]  /*0a20*/  BAR.SYNC.DEFER_BLOCKING 0x0 ;  /* 0x0000000000007b1d */ /* 0x000fec0000010000 */
[----:B------:R-:W-:Y:S05]  /*0a30*/  @!P1 BRA `(.L_x_9) ;  /* 0x00000000008c9947 */ /* 0x000fea0003800000 */
[----:B------:R-:W2:Y:S04]  /*0a40*/  LDG.E.64 R16, desc[UR10][R10.64+0x88] ;  /* 0x0000880a0a107981 */ /* 0x000ea8000c1e1b00 */
[----:B------:R-:W3:Y:S04]  /*0a50*/  LDG.E.64 R12, desc[UR10][R10.64+0x80] ;  /* 0x0000800a0a0c7981 */ /* 0x000ee8000c1e1b00 */
[----:B0-----:R-:W4:Y:S04]  /*0a60*/  LDG.E.64 R22, desc[UR10][R10.64+0x78] ;  /* 0x0000780a0a167981 */ /* 0x001f28000c1e1b00 */
[----:B------:R-:W5:Y:S01]  /*0a70*/  LDG.E.64 R20, desc[UR10][R10.64+0x70] ;  /* 0x0000700a0a147981 */ /* 0x000f62000c1e1b00 */
[----:B------:R-:W0:Y:S01]  /*0a80*/  S2UR UR8, SR_CgaCtaId ;  /* 0x00000000000879c3 */ /* 0x000e220000008800 */
[----:B------:R-:W-:Y:S01]  /*0a90*/  UIADD3 UR4, UPT, UPT, UR9, 0x2, URZ ;  /* 0x0000000209047890 */ /* 0x000fe2000fffe0ff */
[----:B------:R-:W-:-:S05]  /*0aa0*/  UMOV UR5, 0x400 ;  /* 0x0000040000057882 */ /* 0x000fca0000000000 */
[----:B------:R-:W-:Y:S01]  /*0ab0*/  IMAD R26, R0, UR4, R3 ;  /* 0x00000004001a7c24 */ /* 0x000fe2000f8e0203 */
[----:B0-----:R-:W-:-:S06]  /*0ac0*/  ULEA UR5, UR8, UR5, 0x18 ;  /* 0x0000000508057291 */ /* 0x001fcc000f8ec0ff */
[----:B------:R-:W-:-:S05]  /*0ad0*/  LEA R26, R26, UR5, 0x3 ;  /* 0x000000051a1a7c11 */ /* 0x000fca000f8e18ff */
[----:B------:R-:W2:Y:S01]  /*0ae0*/  LDS.64 R14, [R26] ;  /* 0x000000001a0e7984 */ /* 0x000ea20000000a00 */
[----:B------:R-:W-:-:S09]  /*0af0*/  USHF.L.U32 UR4, UR4, 0x3, URZ ;  /* 0x0000000304047899 */ /* 0x000fd200080006ff */
[----:B------:R-:W-:Y:S01]  /*0b00*/  LDS.64 R28, [R26+UR4+0x8] ;  /* 0x000008041a1c7984 */ /* 0x000fe20008000a00 */
[----:B--2---:R-:W-:-:S03]  /*0b10*/  DFMA R16, R16, R14, R18 ;  /* 0x0000000e1010722b */ /* 0x004fc60000000012 */
[----:B------:R-:W3:Y:S04]  /*0b20*/  LDS.64 R14, [R26+0x8] ;  /* 0x000008001a0e7984 */ /* 0x000ee80000000a00 */
[----:B------:R-:W2:Y:S01]  /*0b30*/  LDG.E.64 R18, desc[UR10][R10.64+0x68] ;  /* 0x0000680a0a127981 */ /* 0x000ea2000c1e1b00 */
[----:B---3--:R-:W-:-:S03]  /*0b40*/  DFMA R14, R12, R14, R16 ;  /* 0x0000000e0c0e722b */ /* 0x008fc60000000010 */
[----:B------:R-:W4:Y:S04]  /*0b50*/  LDS.64 R12, [R26+0x10] ;  /* 0x000010001a0c7984 */ /* 0x000f280000000a00 */
[----:B------:R-:W5:Y:S01]  /*0b60*/  LDS.64 R16, [R26+UR4] ;  /* 0x000000041a107984 */ /* 0x000f620008000a00 */
[----:B----4-:R-:W-:-:S03]  /*0b70*/  DFMA R22, R22, R12, R14 ;  /* 0x0000000c1616722b */ /* 0x010fc6000000000e */
[----:B------:R-:W3:Y:S04]  /*0b80*/  LDG.E.64 R12, desc[UR10][R10.64+0x60] ;  /* 0x0000600a0a0c7981 */ /* 0x000ee8000c1e1b00 */
[----:B------:R-:W4:Y:S01]  /*0b90*/  LDG.E.64 R14, desc[UR10][R10.64+0x58] ;  /* 0x0000580a0a0e7981 */ /* 0x000f22000c1e1b00 */
[----:B-----5:R-:W-:-:S03]  /*0ba0*/  DFMA R20, R20, R16, R22 ;  /* 0x000000101414722b */ /* 0x020fc60000000016 */
[----:B------:R-:W5:Y:S04]  /*0bb0*/  LDG.E.64 R16, desc[UR10][R10.64+0x50] ;  /* 0x0000500a0a107981 */ /* 0x000f68000c1e1b00 */
[----:B------:R-:W5:Y:S01]  /*0bc0*/  LDG.E.64 R22, desc[UR10][R10.64+0x48] ;  /* 0x0000480a0a167981 */ /* 0x000f62000c1e1b00 */
[----:B------:R-:W-:Y:S01]  /*0bd0*/  IADD3 R27, PT, PT, R26, UR4, RZ ;  /* 0x000000041a1b7c10 */ /* 0x000fe2000fffe0ff */
[----:B--2---:R-:W-:Y:S02]  /*0be0*/  DFMA R20, R18, R28, R20 ;  /* 0x0000001c1214722b */ /* 0x004fe40000000014 */
[----:B------:R-:W3:Y:S04]  /*0bf0*/  LDS.64 R18, [R26+UR4+0x10] ;  /* 0x000010041a127984 */ /* 0x000ee80008000a00 */
[----:B------:R-:W4:Y:S02]  /*0c00*/  LDS.64 R28, [R27+UR4] ;  /* 0x000000041b1c7984 */ /* 0x000f240008000a00 */
[----:B---3--:R-:W-:-:S02]  /*0c10*/  DFMA R18, R12, R18, R20 ;  /* 0x000000120c12722b */ /* 0x008fc40000000014 */
[----:B------:R-:W5:Y:S04]  /*0c20*/  LDS.64 R12, [R27+UR4+0x8] ;  /* 0x000008041b0c7984 */ /* 0x000f680008000a00 */
[----:B------:R-:W0:Y:S02]  /*0c30*/  LDS.64 R20, [R27+UR4+0x10] ;  /* 0x000010041b147984 */ /* 0x000e240008000a00 */
[----:B----4-:R-:W-:-:S08]  /*0c40*/  DFMA R14, R14, R28, R18 ;  /* 0x0000001c0e0e722b */ /* 0x010fd00000000012 */
[----:B-----5:R-:W-:-:S08]  /*0c50*/  DFMA R12, R16, R12, R14 ;  /* 0x0000000c100c722b */ /* 0x020fd0000000000e */
[----:B0-----:R-:W-:-:S11]  /*0c60*/  DFMA R18, R22, R20, R12 ;  /* 0x000000141612722b */ /* 0x001fd6000000000c */
.L_x_9:
[----:B------:R-:W-:Y:S05]  /*0c70*/  BSYNC.RECONVERGENT B0 ;  /* 0x0000000000007941 */ /* 0x000fea0003800200 */
.L_x_8:
[----:B------:R-:W-:Y:S01]  /*0c80*/  BAR.SYNC.DEFER_BLOCKING 0x0 ;  /* 0x0000000000007b1d */ /* 0x000fe20000010000 */
[----:B------:R-:W-:-:S07]  /*0c90*/  IMAD.MOV.U32 R16, RZ, RZ, RZ ;  /* 0x000000ffff107224 */ /* 0x000fce00078e00ff */
.L_x_11:
[----:B------:R-:W-:Y:S01]  /*0ca0*/  VIADD R17, R4, 0xffffffff ;  /* 0xffffffff04117836 */ /* 0x000fe20000000000 */
[----:B-1----:R-:W1:Y:S01]  /*0cb0*/  S2UR UR5, SR_CgaCtaId ;  /* 0x00000000000579c3 */ /* 0x002e620000008800 */
[----:B------:R-:W-:Y:S01]  /*0cc0*/  UIADD3 UR12, UPT, UPT, UR9, 0x2, URZ ;  /* 0x00000002090c7890 */ /* 0x000fe2000fffe0ff */
[--C-:B------:R-:W-:Y:S01]  /*0cd0*/  IMAD.IADD R20, R0, 0x1, R16.reuse ;  /* 0x0000000100147824 */ /* 0x100fe200078e0210 */
[----:B------:R-:W-:Y:S01]  /*0ce0*/  ISETP.GE.U32.AND P4, PT, R16, 0x2, PT ;  /* 0x000000021000780c */ /* 0x000fe20003f86070 */
[----:B------:R-:W-:Y:S01]  /*0cf0*/  IMAD.IADD R17, R17, 0x1, R16 ;  /* 0x0000000111117824 */ /* 0x000fe200078e0210 */
[----:B------:R-:W-:Y:S01]  /*0d00*/  UMOV UR4, 0x400 ;  /* 0x0000040000047882 */ /* 0x000fe20000000000 */
[----:B------:R-:W-:Y:S01]  /*0d10*/  IADD3 R16, PT, PT, R5, R16, RZ ;  /* 0x0000001005107210 */ /* 0x000fe20007ffe0ff */
[----:B------:R-:W-:Y:S02]  /*0d20*/  IMAD R20, R20, UR12, R3 ;  /* 0x0000000c14147c24 */ /* 0x000fe4000f8e0203 */
[----:B------:R-:W-:-:S02]  /*0d30*/  SHF.R.S32.HI R10, RZ, 0x1f, R17 ;  /* 0x0000001fff0a7819 */ /* 0x000fc40000011411 */
[CC--:B------:R-:W-:Y:S02]  /*0d40*/  LEA R11, P3, R6.reuse, R17.reuse, 0x1 ;  /* 0x00000011060b7211 */ /* 0x0c0fe400078608ff */
[C---:B------:R-:W-:Y:S02]  /*0d50*/  ISETP.GT.U32.AND P2, PT, R6.reuse, R17, PT ;  /* 0x000000110600720c */ /* 0x040fe40003f44070 */
[-C--:B------:R-:W-:Y:S02]  /*0d60*/  LEA.HI.X R12, R6, R10.reuse, R7, 0x1, P3 ;  /* 0x0000000a060c7211 */ /* 0x080fe400018f0c07 */
[----:B------:R-:W-:-:S03]  /*0d70*/  ISETP.GT.U32.AND.EX P2, PT, R7, R10, PT, P2 ;  /* 0x0000000a0700720c */ /* 0x000fc60003f44120 */
[----:B------:R-:W-:-:S04]  /*0d80*/  IMAD R12, R12, UR6, RZ ;  /* 0x000000060c0c7c24 */ /* 0x000fc8000f8e02ff */
[C---:B------:R-:W-:Y:S01]  /*0d90*/  IMAD R21, R11.reuse, UR7, R12 ;  /* 0x000000070b157c24 */ /* 0x040fe2000f8e020c */
[----:B-1----:R-:W-:Y:S01]  /*0da0*/  ULEA UR8, UR5, UR4, 0x18 ;  /* 0x0000000405087291 */ /* 0x002fe2000f8ec0ff */
[----:B------:R-:W-:Y:S02]  /*0db0*/  IMAD.WIDE.U32 R10, R11, UR6, RZ ;  /* 0x000000060b0a7c25 */ /* 0x000fe4000f8e00ff */
[----:B------:R-:W-:Y:S02]  /*0dc0*/  UMOV UR4, URZ ;  /* 0x000000ff00047c82 */ /* 0x000fe40008000000 */
[----:B------:R-:W-:-:S07]  /*0dd0*/  IMAD.IADD R21, R11, 0x1, R21 ;  /* 0x000000010b157824 */ /* 0x000fce00078e0215 */
.L_x_10:
[----:B01----:R-:W-:Y:S02]  /*0de0*/  VIADD R14, R25, UR4 ;  /* 0x00000004190e7c36 */ /* 0x003fe40008000000 */
[----:B------:R-:W-:-:S03]  /*0df0*/  IMAD.U32 R13, RZ, RZ, UR7 ;  /* 0x00000007ff0d7e24 */ /* 0x000fc6000f8e00ff */
[C---:B------:R-:W-:Y:S02]  /*0e00*/  ISETP.GE.U32.AND P3, PT, R14.reuse, UR6, PT ;  /* 0x000000060e007c0c */ /* 0x040fe4000bf66070 */
[----:B------:R-:W-:Y:S02]  /*0e10*/  SHF.R.S32.HI R22, RZ, 0x1f, R14 ;  /* 0x0000001fff167819 */ /* 0x000fe4000001140e */
[----:B------:R-:W-:Y:S02]  /*0e20*/  LOP3.LUT R12, R14, R17, RZ, 0xfc, !PT ;  /* 0x000000110e0c7212 */ /* 0x000fe400078efcff */
[----:B------:R-:W-:-:S04]  /*0e30*/  ISETP.LE.U32.OR.EX P3, PT, R13, R22, !P2, P3 ;  /* 0x000000160d00720c */ /* 0x000fc80005763530 */
[----:B------:R-:W-:-:S13]  /*0e40*/  ISETP.LT.OR P3, PT, R12, RZ, P3 ;  /* 0x000000ff0c00720c */ /* 0x000fda0001f61670 */
[----:B------:R-:W0:Y:S01]  /*0e50*/  @!P3 LDC.64 R12, c[0x0][0x380] ;  /* 0x0000e000ff0cbb82 */ /* 0x000e220000000a00 */
[----:B------:R-:W-:-:S04]  /*0e60*/  @!P3 IADD3 R14, P5, PT, R14, R10, RZ ;  /* 0x0000000a0e0eb210 */ /* 0x000fc80007fbe0ff */
[----:B------:R-:W-:Y:S02]  /*0e70*/  @!P3 IADD3.X R15, PT, PT, R22, R21, RZ, P5, !PT ;  /* 0x00000015160fb210 */ /* 0x000fe40002ffe4ff */
        /* <DEDUP_REMOVED lines=12> */
[----:B------:R-:W0:Y:S01]  /*0f40*/  LDC.64 R26, c[0x0][0x388] ;  /* 0x0000e200ff1a7b82 */ /* 0x000e220000000a00 */
[----:B------:R-:W-:Y:S01]  /*0f50*/  IMAD R11, R24, 0x1b, RZ ;  /* 0x0000001b180b7824 */ /* 0x000fe200078e02ff */
[----:B------:R-:W-:Y:S03]  /*0f60*/  BSSY.RECONVERGENT B0, `(.L_x_12) ;  /* 0x0000027000007945 */ /* 0x000fe60003800200 */
[----:B0-----:R-:W-:-:S03]  /*0f70*/  IMAD.WIDE.U32 R26, R11, 0x8, R26 ;  /* 0x000000080b1a7825 */ /* 0x001fc600078e001a */
[----:B------:R-:W-:Y:S06]  /*0f80*/  BAR.SYNC.DEFER_BLOCKING 0x0 ;  /* 0x0000000000007b1d */ /* 0x000fec0000010000 */
[----:B------:R-:W-:Y:S05]  /*0f90*/  @!P1 BRA `(.L_x_13) ;  /* 0x00000000008c9947 */ /* 0x000fea0003800000 */
[----:B------:R-:W2:Y:S04]  /*0fa0*/  LDG.E.64 R20, desc[UR10][R26.64+0xd0] ;  /* 0x0000d00a1a147981 */ /* 0x000ea8000c1e1b00 */
[----:B------:R-:W3:Y:S04]  /*0fb0*/  LDG.E.64 R12, desc[UR10][R26.64+0xc8] ;  /* 0x0000c80a1a0c7981 */ /* 0x000ee8000c1e1b00 */
[----:B-1----:R-:W4:Y:S04]  /*0fc0*/  LDG.E.64 R14, desc[UR10][R26.64+0xc0] ;  /* 0x0000c00a1a0e7981 */ /* 0x002f28000c1e1b00 */
        /* <DEDUP_REMOVED lines=9> */
[----:B------:R-:W-:Y:S01]  /*1060*/  LDS.64 R22, [R28+UR4] ;  /* 0x000000041c167984 */ /* 0x000fe20008000a00 */
[----:B--2---:R-:W-:-:S03]  /*1070*/  DFMA R20, R20, R16, R18 ;  /* 0x000000101414722b */ /* 0x004fc60000000012 */
[----:B------:R-:W3:Y:S04]  /*1080*/  LDS.64 R16, [R28+0x8] ;  /* 0x000008001c107984 */ /* 0x000ee80000000a00 */
[----:B------:R-:W-:Y:S01]  /*1090*/  LDS.64 R18, [R28+UR4+0x8] ;  /* 0x000008041c127984 */ /* 0x000fe20008000a00 */
[----:B---3--:R-:W-:-:S03]  /*10a0*/  DFMA R16, R12, R16, R20 ;  /* 0x000000100c10722b */ /* 0x008fc60000000014 */
[----:B------:R-:W4:Y:S04]  /*10b0*/  LDS.64 R12, [R28+0x10] ;  /* 0x000010001c0c7984 */ /* 0x000f280000000a00 */
[----:B------:R-:W2:Y:S01]  /*10c0*/  LDG.E.64 R20, desc[UR10][R26.64+0xb0] ;  /* 0x0000b00a1a147981 */ /* 0x000ea2000c1e1b00 */
[----:B----4-:R-:W-:-:S03]  /*10d0*/  DFMA R14, R14, R12, R16 ;  /* 0x0000000c0e0e722b */ /* 0x010fc60000000010 */
[----:B------:R-:W3:Y:S04]  /*10e0*/  LDG.E.64 R12, desc[UR10][R26.64+0xa8] ;  /* 0x0000a80a1a0c7981 */ /* 0x000ee8000c1e1b00 */
[----:B------:R-:W4:Y:S01]  /*10f0*/  LDG.E.64 R16, desc[UR10][R26.64+0xa0] ;  /* 0x0000a00a1a107981 */ /* 0x000f22000c1e1b00 */
[----:B-----5:R-:W-:-:S03]  /*1100*/  DFMA R22, R10, R22, R14 ;  /* 0x000000160a16722b */ /* 0x020fc6000000000e */
[----:B------:R-:W5:Y:S04]  /*1110*/  LDG.E.64 R14, desc[UR10][R26.64+0x98] ;  /* 0x0000980a1a0e7981 */ /* 0x000f68000c1e1b00 */
[----:B------:R-:W5:Y:S01]  /*1120*/  LDG.E.64 R10, desc[UR10][R26.64+0x90] ;  /* 0x0000900a1a0a7981 */ /* 0x000f62000c1e1b00 */
[----:B------:R-:W-:Y:S01]  /*1130*/  VIADD R29, R28, UR4 ;  /* 0x000000041c1d7c36 */ /* 0x000fe20008000000 */
        /* <DEDUP_REMOVED lines=9> */
.L_x_13:
[----:B------:R-:W-:Y:S05]  /*11d0*/  BSYNC.RECONVERGENT B0 ;  /* 0x0000000000007941 */ /* 0x000fea0003800200 */
.L_x_12:
[----:B------:R-:W0:Y:S01]  /*11e0*/  LDCU.64 UR4, c[0x0][0x3a0] ;  /* 0x00007400ff0477ac */ /* 0x000e220008000a00 */
[----:B------:R-:W-:Y:S01]  /*11f0*/  MOV R11, RZ ;  /* 0x000000ff000b7202 */ /* 0x000fe20000000f00 */
[----:B------:R-:W-:Y:S01]  /*1200*/  IMAD.MOV.U32 R10, RZ, RZ, R4 ;  /* 0x000000ffff0a7224 */ /* 0x000fe200078e0004 */
[----:B------:R-:W-:Y:S01]  /*1210*/  SHF.R.S32.HI R9, RZ, 0x1f, R8 ;  /* 0x0000001fff097819 */ /* 0x000fe20000011408 */
[----:B------:R-:W2:Y:S02]  /*1220*/  LDCU.128 UR12, c[0x0][0x390] ;  /* 0x00007200ff0c77ac */ /* 0x000ea40008000c00 */
[----:B0-----:R-:W-:-:S04]  /*1230*/  IMAD.WIDE.U32 R12, R24, UR4, R10 ;  /* 0x00000004180c7c25 */ /* 0x001fc8000f8e000a */
[----:B------:R-:W-:-:S04]  /*1240*/  IMAD R10, R24, UR5, R13 ;  /* 0x00000005180a7c24 */ /* 0x000fc8000f8e020d */
[----:B--2---:R-:W-:Y:S02]  /*1250*/  IMAD R13, R10, UR14, RZ ;  /* 0x0000000e0a0d7c24 */ /* 0x004fe4000f8e02ff */
[----:B------:R-:W-:-:S04]  /*1260*/  IMAD.WIDE.U32 R10, R12, UR14, R8 ;  /* 0x0000000e0c0a7c25 */ /* 0x000fc8000f8e0008 */
[----:B------:R-:W-:Y:S01]  /*1270*/  IMAD R13, R12, UR15, R13 ;  /* 0x0000000f0c0d7c24 */ /* 0x000fe2000f8e020d */
[----:B------:R-:W-:Y:S01]  /*1280*/  BAR.SYNC.DEFER_BLOCKING 0x0 ;  /* 0x0000000000007b1d */ /* 0x000fe20000010000 */
[----:B------:R-:W-:Y:S02]  /*1290*/  LEA R12, P2, R10, UR12, 0x3 ;  /* 0x0000000c0a0c7c11 */ /* 0x000fe4000f8418ff */
[----:B------:R-:W-:-:S05]  /*12a0*/  IMAD.IADD R11, R11, 0x1, R13 ;  /* 0x000000010b0b7824 */ /* 0x000fca00078e020d */
[----:B------:R-:W-:-:S05]  /*12b0*/  LEA.HI.X R13, R10, UR13, R11, 0x3, P2 ;  /* 0x0000000d0a0d7c11 */ /* 0x000fca00090f1c0b */
[----:B------:R0:W-:Y:S02]  /*12c0*/  STG.E.64 desc[UR10][R12.64], R18 ;  /* 0x000000120c007986 */ /* 0x0001e4000c101b0a */
.L_x_0:
[----:B------:R-:W-:-:S05]  /*12d0*/  VIADD R24, R24, 0x1 ;  /* 0x0000000118187836 */ /* 0x000fca0000000000 */
[----:B------:R-:W-:-:S13]  /*12e0*/  ISETP.NE.AND P2, PT, R24, 0x40, PT ;  /* 0x000000401800780c */ /* 0x000fda0003f45270 */
[----:B------:R-:W-:Y:S05]  /*12f0*/  @P2 BRA `(.L_x_14) ;  /* 0xffffffec00a82947 */ /* 0x000fea000383ffff */
[----:B------:R-:W-:Y:S05]  /*1300*/  EXIT ;  /* 0x000000000000794d */ /* 0x000fea0003800000 */
.L_x_15:
[----:B------:R-:W-:-:S00]  /*1310*/  BRA `(.L_x_15) ;  /* 0xfffffffc00fc7947 */ /* 0x000fc0000383ffff */
[----:B------:R-:W-:-:S00]  /*1320*/  NOP ;  /* 0x0000000000007918 */ /* 0x000fc00000000000 */
        /* <DEDUP_REMOVED lines=13> */
.L_x_16:


//--------------------- .nv.shared._Z17convolutionSharedPKdS0_Pdmm --------------------------
	.section	.nv.shared._Z17convolutionSharedPKdS0_Pdmm,"aw",@nobits
	.sectionflags	@""
	.align	16
	.zero		1024


//--------------------- .nv.shared.reserved.0     --------------------------
	.section	.nv.shared.reserved.0,"aw",@nobits
	.weak		__nv_reservedSMEM_offset_0_alias
	.size		__nv_reservedSMEM_offset_0_alias, 0, 64
	.other		__nv_reservedSMEM_offset_0_alias,@"STO_CUDA_RESERVED_SHARED STV_DEFAULT"
__nv_reservedSMEM_offset_0_alias:
	.zero		0
	.zero		64


//--------------------- .nv.constant0._Z17convolutionSharedPKdS0_Pdmm --------------------------
	.section	.nv.constant0._Z17convolutionSharedPKdS0_Pdmm,"a",@progbits
	.sectionflags	@""
	.align	4
.nv.constant0._Z17convolutionSharedPKdS0_Pdmm:
	.zero		936


//--------------------- SYMBOLS --------------------------

	.type		.nv.reservedSmem.offset0,@object
	.size		.nv.reservedSmem.offset0,0x4
	.type		.nv.reservedSmem.cap,@object
	.size		.nv.reservedSmem.cap,0x4
